//
// Generated by NVIDIA NVVM Compiler
//
// Compiler Build ID: CL-36424714
// Cuda compilation tools, release 13.0, V13.0.88
// Based on NVVM 20.0.0
//

.version 9.0
.target sm_100
.address_size 64

	// .globl	_Z6kerneliiiPKfPKiS0_PfPmS4_

.visible .entry _Z6kerneliiiPKfPKiS0_PfPmS4_(
	.param .u32 _Z6kerneliiiPKfPKiS0_PfPmS4__param_0,
	.param .u32 _Z6kerneliiiPKfPKiS0_PfPmS4__param_1,
	.param .u32 _Z6kerneliiiPKfPKiS0_PfPmS4__param_2,
	.param .u64 .ptr .align 1 _Z6kerneliiiPKfPKiS0_PfPmS4__param_3,
	.param .u64 .ptr .align 1 _Z6kerneliiiPKfPKiS0_PfPmS4__param_4,
	.param .u64 .ptr .align 1 _Z6kerneliiiPKfPKiS0_PfPmS4__param_5,
	.param .u64 .ptr .align 1 _Z6kerneliiiPKfPKiS0_PfPmS4__param_6,
	.param .u64 .ptr .align 1 _Z6kerneliiiPKfPKiS0_PfPmS4__param_7,
	.param .u64 .ptr .align 1 _Z6kerneliiiPKfPKiS0_PfPmS4__param_8
)
{
	.reg .pred 	%p<58>;
	.reg .b32 	%r<85>;
	.reg .b32 	%f<96>;
	.reg .b64 	%rd<105>;

	ld.param.u32 	%r59, [_Z6kerneliiiPKfPKiS0_PfPmS4__param_0];
	ld.param.u32 	%r60, [_Z6kerneliiiPKfPKiS0_PfPmS4__param_1];
	ld.param.u32 	%r61, [_Z6kerneliiiPKfPKiS0_PfPmS4__param_2];
	ld.param.u64 	%rd20, [_Z6kerneliiiPKfPKiS0_PfPmS4__param_3];
	ld.param.u64 	%rd21, [_Z6kerneliiiPKfPKiS0_PfPmS4__param_4];
	ld.param.u64 	%rd22, [_Z6kerneliiiPKfPKiS0_PfPmS4__param_5];
	ld.param.u64 	%rd18, [_Z6kerneliiiPKfPKiS0_PfPmS4__param_7];
	cvta.to.global.u64 	%rd1, %rd22;
	cvta.to.global.u64 	%rd2, %rd20;
	cvta.to.global.u64 	%rd3, %rd21;
	mov.u32 	%r1, %tid.x;
	setp.ne.s32 	%p1, %r1, 0;
	@%p1 bra 	$L__BB0_2;
	cvta.to.global.u64 	%rd24, %rd18;
	// begin inline asm
	mov.u64 	%rd23, %clock64;
	// end inline asm
	mov.u32 	%r62, %ctaid.x;
	mul.wide.u32 	%rd25, %r62, 8;
	add.s64 	%rd26, %rd24, %rd25;
	st.global.u64 	[%rd26], %rd23;
$L__BB0_2:
	mov.u32 	%r2, %ctaid.x;
	mov.u32 	%r63, %ntid.x;
	mul.lo.s32 	%r3, %r2, %r63;
	add.s32 	%r4, %r3, %r1;
	setp.ge.s32 	%p2, %r4, %r59;
	@%p2 bra 	$L__BB0_45;
	setp.lt.s32 	%p3, %r61, 1;
	mov.f32 	%f75, 0f00000000;
	@%p3 bra 	$L__BB0_44;
	and.b32  	%r5, %r61, 7;
	setp.lt.u32 	%p4, %r61, 8;
	mov.f32 	%f75, 0f00000000;
	mov.b32 	%r83, 0;
	@%p4 bra 	$L__BB0_23;
	and.b32  	%r65, %r61, 2147483640;
	neg.s32 	%r81, %r65;
	add.s32 	%r66, %r1, %r59;
	add.s32 	%r80, %r66, %r3;
	shl.b32 	%r67, %r59, 1;
	add.s32 	%r79, %r4, %r67;
	mad.lo.s32 	%r78, %r59, 3, %r4;
	shl.b32 	%r68, %r59, 2;
	add.s32 	%r77, %r4, %r68;
	mad.lo.s32 	%r76, %r59, 5, %r4;
	mad.lo.s32 	%r75, %r59, 6, %r4;
	mad.lo.s32 	%r74, %r59, 7, %r4;
	mov.f32 	%f75, 0f00000000;
	mul.wide.s32 	%rd5, %r59, 4;
	mov.u32 	%r73, %r4;
$L__BB0_6:
	.pragma "nounroll";
	mul.wide.s32 	%rd27, %r73, 4;
	add.s64 	%rd4, %rd3, %rd27;
	ld.global.u32 	%r23, [%rd4];
	setp.lt.s32 	%p5, %r23, 0;
	setp.ge.s32 	%p6, %r23, %r60;
	or.pred  	%p7, %p5, %p6;
	@%p7 bra 	$L__BB0_8;
	mul.wide.s32 	%rd28, %r73, 4;
	add.s64 	%rd29, %rd2, %rd28;
	ld.global.f32 	%f42, [%rd29];
	mul.wide.u32 	%rd30, %r23, 4;
	add.s64 	%rd31, %rd1, %rd30;
	ld.global.f32 	%f43, [%rd31];
	fma.rn.f32 	%f75, %f42, %f43, %f75;
$L__BB0_8:
	add.s64 	%rd6, %rd4, %rd5;
	ld.global.u32 	%r24, [%rd6];
	setp.lt.s32 	%p8, %r24, 0;
	setp.ge.s32 	%p9, %r24, %r60;
	or.pred  	%p10, %p8, %p9;
	@%p10 bra 	$L__BB0_10;
	mul.wide.s32 	%rd32, %r80, 4;
	add.s64 	%rd33, %rd2, %rd32;
	ld.global.f32 	%f44, [%rd33];
	mul.wide.u32 	%rd34, %r24, 4;
	add.s64 	%rd35, %rd1, %rd34;
	ld.global.f32 	%f45, [%rd35];
	fma.rn.f32 	%f75, %f44, %f45, %f75;
$L__BB0_10:
	add.s64 	%rd7, %rd6, %rd5;
	ld.global.u32 	%r25, [%rd7];
	setp.lt.s32 	%p11, %r25, 0;
	setp.ge.s32 	%p12, %r25, %r60;
	or.pred  	%p13, %p11, %p12;
	@%p13 bra 	$L__BB0_12;
	mul.wide.s32 	%rd36, %r79, 4;
	add.s64 	%rd37, %rd2, %rd36;
	ld.global.f32 	%f46, [%rd37];
	mul.wide.u32 	%rd38, %r25, 4;
	add.s64 	%rd39, %rd1, %rd38;
	ld.global.f32 	%f47, [%rd39];
	fma.rn.f32 	%f75, %f46, %f47, %f75;
$L__BB0_12:
	add.s64 	%rd8, %rd7, %rd5;
	ld.global.u32 	%r26, [%rd8];
	setp.lt.s32 	%p14, %r26, 0;
	setp.ge.s32 	%p15, %r26, %r60;
	or.pred  	%p16, %p14, %p15;
	@%p16 bra 	$L__BB0_14;
	mul.wide.s32 	%rd40, %r78, 4;
	add.s64 	%rd41, %rd2, %rd40;
	ld.global.f32 	%f48, [%rd41];
	mul.wide.u32 	%rd42, %r26, 4;
	add.s64 	%rd43, %rd1, %rd42;
	ld.global.f32 	%f49, [%rd43];
	fma.rn.f32 	%f75, %f48, %f49, %f75;
$L__BB0_14:
	add.s64 	%rd9, %rd8, %rd5;
	ld.global.u32 	%r27, [%rd9];
	setp.lt.s32 	%p17, %r27, 0;
	setp.ge.s32 	%p18, %r27, %r60;
	or.pred  	%p19, %p17, %p18;
	@%p19 bra 	$L__BB0_16;
	mul.wide.s32 	%rd44, %r77, 4;
	add.s64 	%rd45, %rd2, %rd44;
	ld.global.f32 	%f50, [%rd45];
	mul.wide.u32 	%rd46, %r27, 4;
	add.s64 	%rd47, %rd1, %rd46;
	ld.global.f32 	%f51, [%rd47];
	fma.rn.f32 	%f75, %f50, %f51, %f75;
$L__BB0_16:
	add.s64 	%rd10, %rd9, %rd5;
	ld.global.u32 	%r28, [%rd10];
	setp.lt.s32 	%p20, %r28, 0;
	setp.ge.s32 	%p21, %r28, %r60;
	or.pred  	%p22, %p20, %p21;
	@%p22 bra 	$L__BB0_18;
	mul.wide.s32 	%rd48, %r76, 4;
	add.s64 	%rd49, %rd2, %rd48;
	ld.global.f32 	%f52, [%rd49];
	mul.wide.u32 	%rd50, %r28, 4;
	add.s64 	%rd51, %rd1, %rd50;
	ld.global.f32 	%f53, [%rd51];
	fma.rn.f32 	%f75, %f52, %f53, %f75;
$L__BB0_18:
	add.s64 	%rd11, %rd10, %rd5;
	ld.global.u32 	%r29, [%rd11];
	setp.lt.s32 	%p23, %r29, 0;
	setp.ge.s32 	%p24, %r29, %r60;
	or.pred  	%p25, %p23, %p24;
	@%p25 bra 	$L__BB0_20;
	mul.wide.s32 	%rd52, %r75, 4;
	add.s64 	%rd53, %rd2, %rd52;
	ld.global.f32 	%f54, [%rd53];
	mul.wide.u32 	%rd54, %r29, 4;
	add.s64 	%rd55, %rd1, %rd54;
	ld.global.f32 	%f55, [%rd55];
	fma.rn.f32 	%f75, %f54, %f55, %f75;
$L__BB0_20:
	add.s64 	%rd56, %rd11, %rd5;
	ld.global.u32 	%r30, [%rd56];
	setp.lt.s32 	%p26, %r30, 0;
	setp.ge.s32 	%p27, %r30, %r60;
	or.pred  	%p28, %p26, %p27;
	@%p28 bra 	$L__BB0_22;
	mul.wide.s32 	%rd57, %r74, 4;
	add.s64 	%rd58, %rd2, %rd57;
	ld.global.f32 	%f56, [%rd58];
	mul.wide.u32 	%rd59, %r30, 4;
	add.s64 	%rd60, %rd1, %rd59;
	ld.global.f32 	%f57, [%rd60];
	fma.rn.f32 	%f75, %f56, %f57, %f75;
$L__BB0_22:
	and.b32  	%r83, %r61, 2147483640;
	add.s32 	%r81, %r81, 8;
	shl.b32 	%r69, %r59, 3;
	add.s32 	%r80, %r80, %r69;
	add.s32 	%r79, %r79, %r69;
	add.s32 	%r78, %r78, %r69;
	add.s32 	%r77, %r77, %r69;
	add.s32 	%r76, %r76, %r69;
	add.s32 	%r75, %r75, %r69;
	add.s32 	%r74, %r74, %r69;
	add.s32 	%r73, %r73, %r69;
	setp.ne.s32 	%p29, %r81, 0;
	@%p29 bra 	$L__BB0_6;
$L__BB0_23:
	setp.eq.s32 	%p30, %r5, 0;
	@%p30 bra 	$L__BB0_44;
	and.b32  	%r42, %r61, 3;
	setp.lt.u32 	%p31, %r5, 4;
	@%p31 bra 	$L__BB0_34;
	mad.lo.s32 	%r43, %r83, %r59, %r4;
	mul.wide.s32 	%rd61, %r43, 4;
	add.s64 	%rd12, %rd3, %rd61;
	ld.global.u32 	%r44, [%rd12];
	setp.lt.s32 	%p32, %r44, 0;
	setp.ge.s32 	%p33, %r44, %r60;
	or.pred  	%p34, %p32, %p33;
	@%p34 bra 	$L__BB0_27;
	add.s64 	%rd63, %rd2, %rd61;
	ld.global.f32 	%f59, [%rd63];
	mul.wide.u32 	%rd64, %r44, 4;
	add.s64 	%rd65, %rd1, %rd64;
	ld.global.f32 	%f60, [%rd65];
	fma.rn.f32 	%f75, %f59, %f60, %f75;
$L__BB0_27:
	add.s32 	%r45, %r43, %r59;
	mul.wide.s32 	%rd13, %r59, 4;
	add.s64 	%rd14, %rd12, %rd13;
	ld.global.u32 	%r46, [%rd14];
	setp.lt.s32 	%p35, %r46, 0;
	setp.ge.s32 	%p36, %r46, %r60;
	or.pred  	%p37, %p35, %p36;
	@%p37 bra 	$L__BB0_29;
	mul.wide.s32 	%rd66, %r45, 4;
	add.s64 	%rd67, %rd2, %rd66;
	ld.global.f32 	%f61, [%rd67];
	mul.wide.u32 	%rd68, %r46, 4;
	add.s64 	%rd69, %rd1, %rd68;
	ld.global.f32 	%f62, [%rd69];
	fma.rn.f32 	%f75, %f61, %f62, %f75;
$L__BB0_29:
	add.s32 	%r47, %r45, %r59;
	add.s64 	%rd15, %rd14, %rd13;
	ld.global.u32 	%r48, [%rd15];
	setp.lt.s32 	%p38, %r48, 0;
	setp.ge.s32 	%p39, %r48, %r60;
	or.pred  	%p40, %p38, %p39;
	@%p40 bra 	$L__BB0_31;
	mul.wide.s32 	%rd70, %r47, 4;
	add.s64 	%rd71, %rd2, %rd70;
	ld.global.f32 	%f63, [%rd71];
	mul.wide.u32 	%rd72, %r48, 4;
	add.s64 	%rd73, %rd1, %rd72;
	ld.global.f32 	%f64, [%rd73];
	fma.rn.f32 	%f75, %f63, %f64, %f75;
$L__BB0_31:
	add.s64 	%rd74, %rd15, %rd13;
	ld.global.u32 	%r49, [%rd74];
	setp.lt.s32 	%p41, %r49, 0;
	setp.ge.s32 	%p42, %r49, %r60;
	or.pred  	%p43, %p41, %p42;
	@%p43 bra 	$L__BB0_33;
	add.s32 	%r70, %r47, %r59;
	mul.wide.s32 	%rd75, %r70, 4;
	add.s64 	%rd76, %rd2, %rd75;
	ld.global.f32 	%f65, [%rd76];
	mul.wide.u32 	%rd77, %r49, 4;
	add.s64 	%rd78, %rd1, %rd77;
	ld.global.f32 	%f66, [%rd78];
	fma.rn.f32 	%f75, %f65, %f66, %f75;
$L__BB0_33:
	add.s32 	%r83, %r83, 4;
$L__BB0_34:
	setp.eq.s32 	%p44, %r42, 0;
	@%p44 bra 	$L__BB0_44;
	setp.eq.s32 	%p45, %r42, 1;
	@%p45 bra 	$L__BB0_41;
	mad.lo.s32 	%r52, %r83, %r59, %r4;
	mul.wide.s32 	%rd79, %r52, 4;
	add.s64 	%rd16, %rd3, %rd79;
	ld.global.u32 	%r53, [%rd16];
	setp.lt.s32 	%p46, %r53, 0;
	setp.ge.s32 	%p47, %r53, %r60;
	or.pred  	%p48, %p46, %p47;
	@%p48 bra 	$L__BB0_38;
	add.s64 	%rd81, %rd2, %rd79;
	ld.global.f32 	%f68, [%rd81];
	mul.wide.u32 	%rd82, %r53, 4;
	add.s64 	%rd83, %rd1, %rd82;
	ld.global.f32 	%f69, [%rd83];
	fma.rn.f32 	%f75, %f68, %f69, %f75;
$L__BB0_38:
	mul.wide.s32 	%rd84, %r59, 4;
	add.s64 	%rd85, %rd16, %rd84;
	ld.global.u32 	%r54, [%rd85];
	setp.lt.s32 	%p49, %r54, 0;
	setp.ge.s32 	%p50, %r54, %r60;
	or.pred  	%p51, %p49, %p50;
	@%p51 bra 	$L__BB0_40;
	add.s32 	%r71, %r52, %r59;
	mul.wide.s32 	%rd86, %r71, 4;
	add.s64 	%rd87, %rd2, %rd86;
	ld.global.f32 	%f70, [%rd87];
	mul.wide.u32 	%rd88, %r54, 4;
	add.s64 	%rd89, %rd1, %rd88;
	ld.global.f32 	%f71, [%rd89];
	fma.rn.f32 	%f75, %f70, %f71, %f75;
$L__BB0_40:
	add.s32 	%r83, %r83, 2;
$L__BB0_41:
	and.b32  	%r72, %r61, 1;
	setp.eq.b32 	%p52, %r72, 1;
	not.pred 	%p53, %p52;
	@%p53 bra 	$L__BB0_44;
	mad.lo.s32 	%r57, %r83, %r59, %r4;
	mul.wide.s32 	%rd90, %r57, 4;
	add.s64 	%rd91, %rd3, %rd90;
	ld.global.u32 	%r58, [%rd91];
	setp.lt.s32 	%p54, %r58, 0;
	setp.ge.s32 	%p55, %r58, %r60;
	or.pred  	%p56, %p54, %p55;
	@%p56 bra 	$L__BB0_44;
	add.s64 	%rd93, %rd2, %rd90;
	ld.global.f32 	%f72, [%rd93];
	mul.wide.u32 	%rd94, %r58, 4;
	add.s64 	%rd95, %rd1, %rd94;
	ld.global.f32 	%f73, [%rd95];
	fma.rn.f32 	%f75, %f72, %f73, %f75;
$L__BB0_44:
	ld.param.u64 	%rd103, [_Z6kerneliiiPKfPKiS0_PfPmS4__param_6];
	cvta.to.global.u64 	%rd96, %rd103;
	mul.wide.s32 	%rd97, %r4, 4;
	add.s64 	%rd98, %rd96, %rd97;
	st.global.f32 	[%rd98], %f75;
$L__BB0_45:
	setp.ne.s32 	%p57, %r1, 0;
	bar.sync 	0;
	@%p57 bra 	$L__BB0_47;
	ld.param.u64 	%rd104, [_Z6kerneliiiPKfPKiS0_PfPmS4__param_8];
	// begin inline asm
	mov.u64 	%rd99, %clock64;
	// end inline asm
	cvta.to.global.u64 	%rd100, %rd104;
	mul.wide.u32 	%rd101, %r2, 8;
	add.s64 	%rd102, %rd100, %rd101;
	st.global.u64 	[%rd102], %rd99;
$L__BB0_47:
	ret;

}


// ===== COMPILED SASS (sm_100) =====

	.target	sm_100

	.elftype	@"ET_EXEC"


//--------------------- .note.nv.tkinfo           --------------------------
	.section	.note.nv.tkinfo,"",@"SHT_NOTE"
	.sectionflags	@"SHF_NOTE_NV_TKINFO"
	.tkinfo
        /*0018*/ 	.word	0x00000002
        /*0030*/ 	.string	""
        /*0030*/ 	.string	"ptxas"
        /*0030*/ 	.string	"Cuda compilation tools, release 13.0, V13.0.88"
        /*0030*/ 	.string	"Build cuda_13.0.r13.0/compiler.36424714_0"
        /*0030*/ 	.string	"-arch sm_100 -m 64 "



//--------------------- .note.nv.cuinfo           --------------------------
	.section	.note.nv.cuinfo,"",@"SHT_NOTE"
	.sectionflags	@"SHF_NOTE_NV_CUINFO"
        /*0018*/ 	.short	0x0002
        /*001a*/ 	.short	0x0064
        /*001c*/ 	.short	0x0082
	.zero		2


//--------------------- .nv.info                  --------------------------
	.section	.nv.info,"",@"SHT_CUDA_INFO"
	.align	4


	//----- nvinfo : EIATTR_REGCOUNT
	.align		4
        /*0000*/ 	.byte	0x04, 0x2f
        /*0002*/ 	.short	(.L_1 - .L_0)
	.align		4
.L_0:
        /*0004*/ 	.word	index@(_Z6kerneliiiPKfPKiS0_PfPmS4_)
        /*0008*/ 	.word	0x00000020


	//----- nvinfo : EIATTR_FRAME_SIZE
	.align		4
.L_1:
        /*000c*/ 	.byte	0x04, 0x11
        /*000e*/ 	.short	(.L_3 - .L_2)
	.align		4
.L_2:
        /*0010*/ 	.word	index@(_Z6kerneliiiPKfPKiS0_PfPmS4_)
        /*0014*/ 	.word	0x00000000


	//----- nvinfo : EIATTR_MIN_STACK_SIZE
	.align		4
.L_3:
        /*0018*/ 	.byte	0x04, 0x12
        /*001a*/ 	.short	(.L_5 - .L_4)
	.align		4
.L_4:
        /*001c*/ 	.word	index@(_Z6kerneliiiPKfPKiS0_PfPmS4_)
        /*0020*/ 	.word	0x00000000
.L_5:


//--------------------- .nv.compat                --------------------------
	.section	.nv.compat,"",@"SHT_CUDA_COMPAT_INFO"
	.align	4
        /*0000*/ 	.byte	0x02, 0x09, 0x00, 0x00, 0x02, 0x02, 0x01, 0x00, 0x02, 0x05, 0x05, 0x00, 0x03, 0x07, 0x01, 0x01
        /*0010*/ 	.byte	0x02, 0x03, 0x00, 0x00, 0x02, 0x06, 0x01, 0x00, 0x04, 0x0b, 0x08, 0x00, 0x09, 0x00, 0x00, 0x00
        /*0020*/ 	.byte	0x00, 0x00, 0x00, 0x00


//--------------------- .nv.info._Z6kerneliiiPKfPKiS0_PfPmS4_ --------------------------
	.section	.nv.info._Z6kerneliiiPKfPKiS0_PfPmS4_,"",@"SHT_CUDA_INFO"
	.sectionflags	@""
	.align	4


	//----- nvinfo : EIATTR_CUDA_API_VERSION
	.align		4
        /*0000*/ 	.byte	0x04, 0x37
        /*0002*/ 	.short	(.L_7 - .L_6)
.L_6:
        /*0004*/ 	.word	0x00000082


	//----- nvinfo : EIATTR_KPARAM_INFO
	.align		4
.L_7:
        /*0008*/ 	.byte	0x04, 0x17
        /*000a*/ 	.short	(.L_9 - .L_8)
.L_8:
        /*000c*/ 	.word	0x00000000
        /*0010*/ 	.short	0x0008
        /*0012*/ 	.short	0x0038
        /*0014*/ 	.byte	0x00, 0xf5, 0x21, 0x00


	//----- nvinfo : EIATTR_KPARAM_INFO
	.align		4
.L_9:
        /*0018*/ 	.byte	0x04, 0x17
        /*001a*/ 	.short	(.L_11 - .L_10)
.L_10:
        /*001c*/ 	.word	0x00000000
        /*0020*/ 	.short	0x0007
        /*0022*/ 	.short	0x0030
        /*0024*/ 	.byte	0x00, 0xf5, 0x21, 0x00


	//----- nvinfo : EIATTR_KPARAM_INFO
	.align		4
.L_11:
        /*0028*/ 	.byte	0x04, 0x17
        /*002a*/ 	.short	(.L_13 - .L_12)
.L_12:
        /*002c*/ 	.word	0x00000000
        /*0030*/ 	.short	0x0006
        /*0032*/ 	.short	0x0028
        /*0034*/ 	.byte	0x00, 0xf5, 0x21, 0x00


	//----- nvinfo : EIATTR_KPARAM_INFO
	.align		4
.L_13:
        /*0038*/ 	.byte	0x04, 0x17
        /*003a*/ 	.short	(.L_15 - .L_14)
.L_14:
        /*003c*/ 	.word	0x00000000
        /*0040*/ 	.short	0x0005
        /*0042*/ 	.short	0x0020
        /*0044*/ 	.byte	0x00, 0xf5, 0x21, 0x00


	//----- nvinfo : EIATTR_KPARAM_INFO
	.align		4
.L_15:
        /*0048*/ 	.byte	0x04, 0x17
        /*004a*/ 	.short	(.L_17 - .L_16)
.L_16:
        /*004c*/ 	.word	0x00000000
        /*0050*/ 	.short	0x0004
        /*0052*/ 	.short	0x0018
        /*0054*/ 	.byte	0x00, 0xf5, 0x21, 0x00


	//----- nvinfo : EIATTR_KPARAM_INFO
	.align		4
.L_17:
        /*0058*/ 	.byte	0x04, 0x17
        /*005a*/ 	.short	(.L_19 - .L_18)
.L_18:
        /*005c*/ 	.word	0x00000000
        /*0060*/ 	.short	0x0003
        /*0062*/ 	.short	0x0010
        /*0064*/ 	.byte	0x00, 0xf5, 0x21, 0x00


	//----- nvinfo : EIATTR_KPARAM_INFO
	.align		4
.L_19:
        /*0068*/ 	.byte	0x04, 0x17
        /*006a*/ 	.short	(.L_21 - .L_20)
.L_20:
        /*006c*/ 	.word	0x00000000
        /*0070*/ 	.short	0x0002
        /*0072*/ 	.short	0x0008
        /*0074*/ 	.byte	0x00, 0xf0, 0x11, 0x00


	//----- nvinfo : EIATTR_KPARAM_INFO
	.align		4
.L_21:
        /*0078*/ 	.byte	0x04, 0x17
        /*007a*/ 	.short	(.L_23 - .L_22)
.L_22:
        /*007c*/ 	.word	0x00000000
        /*0080*/ 	.short	0x0001
        /*0082*/ 	.short	0x0004
        /*0084*/ 	.byte	0x00, 0xf0, 0x11, 0x00


	//----- nvinfo : EIATTR_KPARAM_INFO
	.align		4
.L_23:
        /*0088*/ 	.byte	0x04, 0x17
        /*008a*/ 	.short	(.L_25 - .L_24)
.L_24:
        /*008c*/ 	.word	0x00000000
        /*0090*/ 	.short	0x0000
        /*0092*/ 	.short	0x0000
        /*0094*/ 	.byte	0x00, 0xf0, 0x11, 0x00


	//----- nvinfo : EIATTR_SPARSE_MMA_MASK
	.align		4
.L_25:
        /*0098*/ 	.byte	0x03, 0x50
        /*009a*/ 	.short	0x0000


	//----- nvinfo : EIATTR_MAXREG_COUNT
	.align		4
        /*009c*/ 	.byte	0x03, 0x1b
        /*009e*/ 	.short	0x00ff


	//----- nvinfo : EIATTR_NUM_BARRIERS
	.align		4
        /*00a0*/ 	.byte	0x02, 0x4c
        /*00a2*/ 	.byte	0x01
	.zero		1


	//----- nvinfo : EIATTR_MERCURY_ISA_VERSION
	.align		4
        /*00a4*/ 	.byte	0x03, 0x5f
        /*00a6*/ 	.short	0x0101


	//----- nvinfo : EIATTR_VRC_CTA_INIT_COUNT
	.align		4
        /*00a8*/ 	.byte	0x02, 0x4a
	.zero		1
	.zero		1


	//----- nvinfo : EIATTR_EXIT_INSTR_OFFSETS
	.align		4
        /*00ac*/ 	.byte	0x04, 0x1c
        /*00ae*/ 	.short	(.L_27 - .L_26)


	//   ....[0]....
.L_26:
        /*00b0*/ 	.word	0x00000fe0


	//   ....[1]....
        /*00b4*/ 	.word	0x00001030


	//----- nvinfo : EIATTR_CRS_STACK_SIZE
	.align		4
.L_27:
        /*00b8*/ 	.byte	0x04, 0x1e
        /*00ba*/ 	.short	(.L_29 - .L_28)
.L_28:
        /*00bc*/ 	.word	0x00000000


	//----- nvinfo : EIATTR_CBANK_PARAM_SIZE
	.align		4
.L_29:
        /*00c0*/ 	.byte	0x03, 0x19
        /*00c2*/ 	.short	0x0040


	//----- nvinfo : EIATTR_PARAM_CBANK
	.align		4
        /*00c4*/ 	.byte	0x04, 0x0a
        /*00c6*/ 	.short	(.L_31 - .L_30)
	.align		4
.L_30:
        /*00c8*/ 	.word	index@(.nv.constant0._Z6kerneliiiPKfPKiS0_PfPmS4_)
        /*00cc*/ 	.short	0x0380
        /*00ce*/ 	.short	0x0040


	//----- nvinfo : EIATTR_SW_WAR
	.align		4
.L_31:
        /*00d0*/ 	.byte	0x04, 0x36
        /*00d2*/ 	.short	(.L_33 - .L_32)
.L_32:
        /*00d4*/ 	.word	0x00000008
.L_33:


//--------------------- .nv.callgraph             --------------------------
	.section	.nv.callgraph,"",@"SHT_CUDA_CALLGRAPH"
	.align	4
	.sectionentsize	8
	.align		4
        /*0000*/ 	.word	0x00000000
	.align		4
        /*0004*/ 	.word	0xffffffff
	.align		4
        /*0008*/ 	.word	0x00000000
	.align		4
        /*000c*/ 	.word	0xfffffffe
	.align		4
        /*0010*/ 	.word	0x00000000
	.align		4
        /*0014*/ 	.word	0xfffffffd
	.align		4
        /*0018*/ 	.word	0x00000000
	.align		4
        /*001c*/ 	.word	0xfffffffc


//--------------------- .text._Z6kerneliiiPKfPKiS0_PfPmS4_ --------------------------
	.section	.text._Z6kerneliiiPKfPKiS0_PfPmS4_,"ax",@progbits
	.align	128
        .global         _Z6kerneliiiPKfPKiS0_PfPmS4_
        .type           _Z6kerneliiiPKfPKiS0_PfPmS4_,@function
        .size           _Z6kerneliiiPKfPKiS0_PfPmS4_,(.L_x_9 - _Z6kerneliiiPKfPKiS0_PfPmS4_)
        .other          _Z6kerneliiiPKfPKiS0_PfPmS4_,@"STO_CUDA_ENTRY STV_DEFAULT"
_Z6kerneliiiPKfPKiS0_PfPmS4_:
.text._Z6kerneliiiPKfPKiS0_PfPmS4_:
[----:B------:R-:W-:Y:S01]  /*0000*/  LDC R1, c[0x0][0x37c] ;  /* 0x0000df00ff017b82 */ /* 0x000fe20000000800 */
[----:B------:R-:W0:Y:S01]  /*0010*/  S2R R0, SR_TID.X ;  /* 0x0000000000007919 */ /* 0x000e220000002100 */
[----:B------:R-:W1:Y:S01]  /*0020*/  LDCU.64 UR8, c[0x0][0x358] ;  /* 0x00006b00ff0877ac */ /* 0x000e620008000a00 */
[----:B0-----:R-:W-:-:S13]  /*0030*/  ISETP.NE.AND P0, PT, R0, RZ, PT ;  /* 0x000000ff0000720c */ /* 0x001fda0003f05270 */
[----:B------:R-:W-:Y:S01]  /*0040*/  @!P0 CS2R R8, SR_CLOCKLO ;  /* 0x0000000000088805 */ /* 0x000fe20000015000 */
[----:B------:R-:W0:Y:S01]  /*0050*/  S2R R2, SR_CTAID.X ;  /* 0x0000000000027919 */ /* 0x000e220000002500 */
[----:B------:R-:W2:Y:S01]  /*0060*/  @!P0 LDC.64 R6, c[0x0][0x3b0] ;  /* 0x0000ec00ff068b82 */ /* 0x000ea20000000a00 */
[----:B------:R-:W0:Y:S01]  /*0070*/  LDCU UR4, c[0x0][0x360] ;  /* 0x00006c00ff0477ac */ /* 0x000e220008000800 */
[----:B------:R-:W-:Y:S01]  /*0080*/  BSSY.RECONVERGENT B0, `(.L_x_0) ;  /* 0x00000f3000007945 */ /* 0x000fe20003800200 */
[----:B------:R-:W3:Y:S02]  /*0090*/  LDCU UR5, c[0x0][0x380] ;  /* 0x00007000ff0577ac */ /* 0x000ee40008000800 */
[----:B---3--:R-:W-:Y:S01]  /*00a0*/  MOV R3, UR5 ;  /* 0x0000000500037c02 */ /* 0x008fe20008000f00 */
[C---:B0-----:R-:W-:Y:S02]  /*00b0*/  IMAD R19, R2.reuse, UR4, RZ ;  /* 0x0000000402137c24 */ /* 0x041fe4000f8e02ff */
[----:B--2---:R-:W-:-:S03]  /*00c0*/  @!P0 IMAD.WIDE.U32 R6, R2, 0x8, R6 ;  /* 0x0000000802068825 */ /* 0x004fc600078e0006 */
[----:B------:R-:W-:Y:S02]  /*00d0*/  IADD3 R4, PT, PT, R19, R0, RZ ;  /* 0x0000000013047210 */ /* 0x000fe40007ffe0ff */
[----:B-1----:R0:W-:Y:S02]  /*00e0*/  @!P0 STG.E.64 desc[UR8][R6.64], R8 ;  /* 0x0000000806008986 */ /* 0x0021e4000c101b08 */
[----:B------:R-:W-:-:S13]  /*00f0*/  ISETP.GE.AND P0, PT, R4, R3, PT ;  /* 0x000000030400720c */ /* 0x000fda0003f06270 */
[----:B0-----:R-:W-:Y:S05]  /*0100*/  @P0 BRA `(.L_x_1) ;  /* 0x0000000c00a80947 */ /* 0x001fea0003800000 */
[----:B------:R-:W0:Y:S01]  /*0110*/  LDCU UR5, c[0x0][0x388] ;  /* 0x00007100ff0577ac */ /* 0x000e220008000800 */
[----:B------:R-:W-:Y:S01]  /*0120*/  HFMA2 R5, -RZ, RZ, 0, 0 ;  /* 0x00000000ff057431 */ /* 0x000fe200000001ff */
[----:B0-----:R-:W-:-:S09]  /*0130*/  UISETP.GE.AND UP0, UPT, UR5, 0x1, UPT ;  /* 0x000000010500788c */ /* 0x001fd2000bf06270 */
[----:B------:R-:W-:Y:S05]  /*0140*/  BRA.U !UP0, `(.L_x_2) ;  /* 0x0000000d088c7547 */ /* 0x000fea000b800000 */
[----:B------:R-:W-:Y:S01]  /*0150*/  UISETP.GE.U32.AND UP0, UPT, UR5, 0x8, UPT ;  /* 0x000000080500788c */ /* 0x000fe2000bf06070 */
[----:B------:R-:W-:Y:S01]  /*0160*/  MOV R5, RZ ;  /* 0x000000ff00057202 */ /* 0x000fe20000000f00 */
[----:B------:R-:W-:Y:S01]  /*0170*/  ULOP3.LUT UR6, UR5, 0x7, URZ, 0xc0, !UPT ;  /* 0x0000000705067892 */ /* 0x000fe2000f8ec0ff */
[----:B------:R-:W-:-:S06]  /*0180*/  UMOV UR4, URZ ;  /* 0x000000ff00047c82 */ /* 0x000fcc0008000000 */
[----:B------:R-:W-:Y:S05]  /*0190*/  BRA.U !UP0, `(.L_x_3) ;  /* 0x0000000508c87547 */ /* 0x000fea000b800000 */
[----:B------:R-:W0:Y:S01]  /*01a0*/  LDC.64 R12, c[0x0][0x398] ;  /* 0x0000e600ff0c7b82 */ /* 0x000e220000000a00 */
[----:B------:R-:W-:Y:S01]  /*01b0*/  ULOP3.LUT UR4, UR5, 0x7ffffff8, URZ, 0xc0, !UPT ;  /* 0x7ffffff805047892 */ /* 0x000fe2000f8ec0ff */
[----:B------:R-:W-:Y:S01]  /*01c0*/  IADD3 R19, PT, PT, R19, R3, R0 ;  /* 0x0000000313137210 */ /* 0x000fe20007ffe000 */
[C-C-:B------:R-:W-:Y:S01]  /*01d0*/  IMAD R7, R3.reuse, 0x3, R4.reuse ;  /* 0x0000000303077824 */ /* 0x140fe200078e0204 */
[CC--:B------:R-:W-:Y:S01]  /*01e0*/  LEA R6, R3.reuse, R4.reuse, 0x1 ;  /* 0x0000000403067211 */ /* 0x0c0fe200078e08ff */
[C-C-:B------:R-:W-:Y:S01]  /*01f0*/  IMAD R9, R3.reuse, 0x5, R4.reuse ;  /* 0x0000000503097824 */ /* 0x140fe200078e0204 */
[CC--:B------:R-:W-:Y:S01]  /*0200*/  LEA R8, R3.reuse, R4.reuse, 0x2 ;  /* 0x0000000403087211 */ /* 0x0c0fe200078e10ff */
[C-C-:B------:R-:W-:Y:S01]  /*0210*/  IMAD R10, R3.reuse, 0x6, R4.reuse ;  /* 0x00000006030a7824 */ /* 0x140fe200078e0204 */
[----:B------:R-:W-:Y:S01]  /*0220*/  MOV R5, RZ ;  /* 0x000000ff00057202 */ /* 0x000fe20000000f00 */
[----:B------:R-:W-:Y:S01]  /*0230*/  IMAD R11, R3, 0x7, R4 ;  /* 0x00000007030b7824 */ /* 0x000fe200078e0204 */
[----:B------:R-:W-:Y:S01]  /*0240*/  MOV R21, R4 ;  /* 0x0000000400157202 */ /* 0x000fe20000000f00 */
[----:B------:R-:W1:Y:S01]  /*0250*/  LDCU UR7, c[0x0][0x384] ;  /* 0x00007080ff0777ac */ /* 0x000e620008000800 */
[----:B------:R-:W2:Y:S01]  /*0260*/  LDCU UR10, c[0x0][0x380] ;  /* 0x00007000ff0a77ac */ /* 0x000ea20008000800 */
[----:B------:R-:W-:-:S12]  /*0270*/  UIADD3 UR5, UPT, UPT, -UR4, URZ, URZ ;  /* 0x000000ff04057290 */ /* 0x000fd8000fffe1ff */
.L_x_4:
[----:B0-----:R-:W-:-:S05]  /*0280*/  IMAD.WIDE R22, R21, 0x4, R12 ;  /* 0x0000000415167825 */ /* 0x001fca00078e020c */
[----:B------:R-:W1:Y:S01]  /*0290*/  LDG.E R25, desc[UR8][R22.64] ;  /* 0x0000000816197981 */ /* 0x000e62000c1e1900 */
[----:B--2---:R-:W-:-:S05]  /*02a0*/  MOV R3, UR10 ;  /* 0x0000000a00037c02 */ /* 0x004fca0008000f00 */
[----:B------:R-:W-:-:S05]  /*02b0*/  IMAD.WIDE R16, R3, 0x4, R22 ;  /* 0x0000000403107825 */ /* 0x000fca00078e0216 */
[----:B------:R0:W2:Y:S02]  /*02c0*/  LDG.E R24, desc[UR8][R16.64] ;  /* 0x0000000810187981 */ /* 0x0000a4000c1e1900 */
[----:B0-----:R-:W-:-:S05]  /*02d0*/  IMAD.WIDE R16, R3, 0x4, R16 ;  /* 0x0000000403107825 */ /* 0x001fca00078e0210 */
[----:B------:R0:W3:Y:S02]  /*02e0*/  LDG.E R20, desc[UR8][R16.64] ;  /* 0x0000000810147981 */ /* 0x0000e4000c1e1900 */
[----:B0-----:R-:W-:Y:S01]  /*02f0*/  IMAD.WIDE R16, R3, 0x4, R16 ;  /* 0x0000000403107825 */ /* 0x001fe200078e0210 */
[----:B-1----:R-:W-:-:S04]  /*0300*/  ISETP.GE.AND P0, PT, R25, UR7, PT ;  /* 0x0000000719007c0c */ /* 0x002fc8000bf06270 */
[----:B------:R-:W-:-:S13]  /*0310*/  ISETP.LT.OR P0, PT, R25, RZ, P0 ;  /* 0x000000ff1900720c */ /* 0x000fda0000701670 */
[----:B------:R-:W0:Y:S08]  /*0320*/  @!P0 LDC.64 R26, c[0x0][0x390] ;  /* 0x0000e400ff1a8b82 */ /* 0x000e300000000a00 */
[----:B------:R-:W1:Y:S01]  /*0330*/  @!P0 LDC.64 R14, c[0x0][0x3a0] ;  /* 0x0000e800ff0e8b82 */ /* 0x000e620000000a00 */
[----:B0-----:R-:W-:-:S06]  /*0340*/  @!P0 IMAD.WIDE R26, R21, 0x4, R26 ;  /* 0x00000004151a8825 */ /* 0x001fcc00078e021a */
[----:B------:R-:W4:Y:S01]  /*0350*/  @!P0 LDG.E R26, desc[UR8][R26.64] ;  /* 0x000000081a1a8981 */ /* 0x000f22000c1e1900 */
[----:B-1----:R-:W-:-:S05]  /*0360*/  @!P0 IMAD.WIDE.U32 R14, R25, 0x4, R14 ;  /* 0x00000004190e8825 */ /* 0x002fca00078e000e */
[----:B------:R0:W4:Y:S01]  /*0370*/  @!P0 LDG.E R18, desc[UR8][R14.64] ;  /* 0x000000080e128981 */ /* 0x000122000c1e1900 */
[----:B--2---:R-:W-:-:S04]  /*0380*/  ISETP.GE.AND P1, PT, R24, UR7, PT ;  /* 0x0000000718007c0c */ /* 0x004fc8000bf26270 */
[----:B------:R-:W-:-:S13]  /*0390*/  ISETP.LT.OR P1, PT, R24, RZ, P1 ;  /* 0x000000ff1800720c */ /* 0x000fda0000f21670 */
[----:B------:R-:W1:Y:S01]  /*03a0*/  @!P1 LDC.64 R22, c[0x0][0x3a0] ;  /* 0x0000e800ff169b82 */ /* 0x000e620000000a00 */
[----:B---3--:R-:W-:-:S07]  /*03b0*/  ISETP.GE.AND P2, PT, R20, UR7, PT ;  /* 0x0000000714007c0c */ /* 0x008fce000bf46270 */
[----:B0-----:R-:W0:Y:S01]  /*03c0*/  @!P1 LDC.64 R14, c[0x0][0x390] ;  /* 0x0000e400ff0e9b82 */ /* 0x001e220000000a00 */
[----:B------:R-:W-:-:S13]  /*03d0*/  ISETP.LT.OR P2, PT, R20, RZ, P2 ;  /* 0x000000ff1400720c */ /* 0x000fda0001741670 */
[----:B------:R-:W2:Y:S01]  /*03e0*/  @!P2 LDC.64 R28, c[0x0][0x3a0] ;  /* 0x0000e800ff1cab82 */ /* 0x000ea20000000a00 */
[----:B-1----:R-:W-:-:S06]  /*03f0*/  @!P1 IMAD.WIDE.U32 R22, R24, 0x4, R22 ;  /* 0x0000000418169825 */ /* 0x002fcc00078e0016 */
[----:B------:R-:W3:Y:S04]  /*0400*/  @!P1 LDG.E R22, desc[UR8][R22.64] ;  /* 0x0000000816169981 */ /* 0x000ee8000c1e1900 */
[----:B------:R-:W5:Y:S01]  /*0410*/  LDG.E R23, desc[UR8][R16.64] ;  /* 0x0000000810177981 */ /* 0x000f62000c1e1900 */
[----:B0-----:R-:W-:-:S05]  /*0420*/  @!P1 IMAD.WIDE R14, R19, 0x4, R14 ;  /* 0x00000004130e9825 */ /* 0x001fca00078e020e */
[----:B------:R0:W3:Y:S02]  /*0430*/  @!P1 LDG.E R25, desc[UR8][R14.64] ;  /* 0x000000080e199981 */ /* 0x0000e4000c1e1900 */
[----:B0-----:R-:W0:Y:S01]  /*0440*/  @!P2 LDC.64 R14, c[0x0][0x390] ;  /* 0x0000e400ff0eab82 */ /* 0x001e220000000a00 */
[----:B------:R-:W-:-:S04]  /*0450*/  IMAD.WIDE R16, R3, 0x4, R16 ;  /* 0x0000000403107825 */ /* 0x000fc800078e0210 */
[----:B--2---:R-:W-:Y:S02]  /*0460*/  @!P2 IMAD.WIDE.U32 R28, R20, 0x4, R28 ;  /* 0x00000004141ca825 */ /* 0x004fe400078e001c */
[----:B------:R-:W2:Y:S04]  /*0470*/  LDG.E R20, desc[UR8][R16.64] ;  /* 0x0000000810147981 */ /* 0x000ea8000c1e1900 */
[----:B------:R-:W2:Y:S01]  /*0480*/  @!P2 LDG.E R24, desc[UR8][R28.64] ;  /* 0x000000081c18a981 */ /* 0x000ea2000c1e1900 */
[----:B0-----:R-:W-:-:S05]  /*0490*/  @!P2 IMAD.WIDE R14, R6, 0x4, R14 ;  /* 0x00000004060ea825 */ /* 0x001fca00078e020e */
[----:B------:R0:W2:Y:S02]  /*04a0*/  @!P2 LDG.E R27, desc[UR8][R14.64] ;  /* 0x000000080e1ba981 */ /* 0x0000a4000c1e1900 */
[----:B0-----:R-:W-:-:S05]  /*04b0*/  IMAD.WIDE R14, R3, 0x4, R16 ;  /* 0x00000004030e7825 */ /* 0x001fca00078e0210 */
[----:B------:R0:W2:Y:S02]  /*04c0*/  LDG.E R16, desc[UR8][R14.64] ;  /* 0x000000080e107981 */ /* 0x0000a4000c1e1900 */
[----:B0-----:R-:W-:-:S04]  /*04d0*/  IMAD.WIDE R14, R3, 0x4, R14 ;  /* 0x00000004030e7825 */ /* 0x001fc800078e020e */
[----:B----4-:R-:W-:Y:S02]  /*04e0*/  @!P0 FFMA R5, R26, R18, R5 ;  /* 0x000000121a058223 */ /* 0x010fe40000000005 */
[----:B------:R0:W4:Y:S02]  /*04f0*/  LDG.E R18, desc[UR8][R14.64] ;  /* 0x000000080e127981 */ /* 0x000124000c1e1900 */
[----:B0-----:R-:W-:-:S05]  /*0500*/  IMAD.WIDE R14, R3, 0x4, R14 ;  /* 0x00000004030e7825 */ /* 0x001fca00078e020e */
[----:B------:R0:W4:Y:S01]  /*0510*/  LDG.E R26, desc[UR8][R14.64] ;  /* 0x000000080e1a7981 */ /* 0x000122000c1e1900 */
[----:B-----5:R-:W-:-:S04]  /*0520*/  ISETP.GE.AND P0, PT, R23, UR7, PT ;  /* 0x0000000717007c0c */ /* 0x020fc8000bf06270 */
[----:B------:R-:W-:Y:S01]  /*0530*/  ISETP.LT.OR P0, PT, R23, RZ, P0 ;  /* 0x000000ff1700720c */ /* 0x000fe20000701670 */
[----:B---3--:R-:W-:-:S12]  /*0540*/  @!P1 FFMA R5, R25, R22, R5 ;  /* 0x0000001619059223 */ /* 0x008fd80000000005 */
[----:B0-----:R-:W0:Y:S01]  /*0550*/  @!P0 LDC.64 R14, c[0x0][0x3a0] ;  /* 0x0000e800ff0e8b82 */ /* 0x001e220000000a00 */
[----:B--2---:R-:W-:-:S04]  /*0560*/  ISETP.GE.AND P1, PT, R20, UR7, PT ;  /* 0x0000000714007c0c */ /* 0x004fc8000bf26270 */
[----:B------:R-:W-:-:S13]  /*0570*/  ISETP.LT.OR P1, PT, R20, RZ, P1 ;  /* 0x000000ff1400720c */ /* 0x000fda0000f21670 */
[----:B------:R-:W1:Y:S01]  /*0580*/  @!P1 LDC.64 R28, c[0x0][0x390] ;  /* 0x0000e400ff1c9b82 */ /* 0x000e620000000a00 */
[----:B0-----:R-:W-:-:S04]  /*0590*/  @!P0 IMAD.WIDE.U32 R22, R23, 0x4, R14 ;  /* 0x0000000417168825 */ /* 0x001fc800078e000e */
[----:B------:R-:W-:Y:S02]  /*05a0*/  @!P2 FFMA R5, R27, R24, R5 ;  /* 0x000000181b05a223 */ /* 0x000fe40000000005 */
[----:B------:R-:W2:Y:S01]  /*05b0*/  @!P0 LDG.E R22, desc[UR8][R22.64] ;  /* 0x0000000816168981 */ /* 0x000ea2000c1e1900 */
[----:B------:R-:W0:Y:S08]  /*05c0*/  @!P0 LDC.64 R14, c[0x0][0x390] ;  /* 0x0000e400ff0e8b82 */ /* 0x000e300000000a00 */
[----:B------:R-:W3:Y:S01]  /*05d0*/  @!P1 LDC.64 R24, c[0x0][0x3a0] ;  /* 0x0000e800ff189b82 */ /* 0x000ee20000000a00 */
[----:B------:R-:W-:-:S04]  /*05e0*/  ISETP.GE.AND P2, PT, R16, UR7, PT ;  /* 0x0000000710007c0c */ /* 0x000fc8000bf46270 */
[----:B------:R-:W-:Y:S01]  /*05f0*/  ISETP.LT.OR P2, PT, R16, RZ, P2 ;  /* 0x000000ff1000720c */ /* 0x000fe20001741670 */
[----:B0-----:R-:W-:-:S04]  /*0600*/  @!P0 IMAD.WIDE R14, R7, 0x4, R14 ;  /* 0x00000004070e8825 */ /* 0x001fc800078e020e */
[----:B---3--:R-:W-:Y:S02]  /*0610*/  @!P1 IMAD.WIDE.U32 R24, R20, 0x4, R24 ;  /* 0x0000000414189825 */ /* 0x008fe400078e0018 */
[----:B------:R0:W2:Y:S04]  /*0620*/  @!P0 LDG.E R20, desc[UR8][R14.64] ;  /* 0x000000080e148981 */ /* 0x0000a8000c1e1900 */
[----:B------:R-:W3:Y:S02]  /*0630*/  @!P1 LDG.E R24, desc[UR8][R24.64] ;  /* 0x0000000818189981 */ /* 0x000ee4000c1e1900 */
[----:B0-----:R-:W0:Y:S02]  /*0640*/  @!P2 LDC.64 R14, c[0x0][0x3a0] ;  /* 0x0000e800ff0eab82 */ /* 0x001e240000000a00 */
[----:B0-----:R-:W-:-:S06]  /*0650*/  @!P2 IMAD.WIDE.U32 R14, R16, 0x4, R14 ;  /* 0x00000004100ea825 */ /* 0x001fcc00078e000e */
[----:B------:R-:W0:Y:S01]  /*0660*/  @!P2 LDC.64 R16, c[0x0][0x390] ;  /* 0x0000e400ff10ab82 */ /* 0x000e220000000a00 */
[----:B------:R5:W3:Y:S01]  /*0670*/  @!P2 LDG.E R25, desc[UR8][R14.64] ;  /* 0x000000080e19a981 */ /* 0x000ae2000c1e1900 */
[----:B0-----:R-:W-:-:S05]  /*0680*/  @!P2 IMAD.WIDE R16, R9, 0x4, R16 ;  /* 0x000000040910a825 */ /* 0x001fca00078e0210 */
[----:B------:R0:W3:Y:S01]  /*0690*/  @!P2 LDG.E R27, desc[UR8][R16.64] ;  /* 0x00000008101ba981 */ /* 0x0000e2000c1e1900 */
[----:B----4-:R-:W-:-:S04]  /*06a0*/  ISETP.GE.AND P3, PT, R18, UR7, PT ;  /* 0x0000000712007c0c */ /* 0x010fc8000bf66270 */
[----:B------:R-:W-:-:S13]  /*06b0*/  ISETP.LT.OR P3, PT, R18, RZ, P3 ;  /* 0x000000ff1200720c */ /* 0x000fda0001f61670 */
[----:B-----5:R-:W0:Y:S01]  /*06c0*/  @!P3 LDC.64 R14, c[0x0][0x3a0] ;  /* 0x0000e800ff0ebb82 */ /* 0x020e220000000a00 */
[----:B------:R-:W-:-:S04]  /*06d0*/  ISETP.GE.AND P4, PT, R26, UR7, PT ;  /* 0x000000071a007c0c */ /* 0x000fc8000bf86270 */
[----:B------:R-:W-:Y:S01]  /*06e0*/  ISETP.LT.OR P4, PT, R26, RZ, P4 ;  /* 0x000000ff1a00720c */ /* 0x000fe20002781670 */
[----:B0-----:R-:W-:Y:S02]  /*06f0*/  @!P3 IMAD.WIDE.U32 R16, R18, 0x4, R14 ;  /* 0x000000041210b825 */ /* 0x001fe400078e000e */
[----:B------:R-:W0:Y:S04]  /*0700*/  @!P3 LDC.64 R14, c[0x0][0x390] ;  /* 0x0000e400ff0ebb82 */ /* 0x000e280000000a00 */
[----:B------:R-:W4:Y:S01]  /*0710*/  @!P3 LDG.E R16, desc[UR8][R16.64] ;  /* 0x000000081010b981 */ /* 0x000f22000c1e1900 */
[----:B0-----:R-:W-:-:S05]  /*0720*/  @!P3 IMAD.WIDE R14, R10, 0x4, R14 ;  /* 0x000000040a0eb825 */ /* 0x001fca00078e020e */
[----:B------:R0:W4:Y:S02]  /*0730*/  @!P3 LDG.E R17, desc[UR8][R14.64] ;  /* 0x000000080e11b981 */ /* 0x000124000c1e1900 */
[----:B0-----:R-:W0:Y:S01]  /*0740*/  @!P4 LDC.64 R14, c[0x0][0x3a0] ;  /* 0x0000e800ff0ecb82 */ /* 0x001e220000000a00 */
[----:B-1----:R-:W-:-:S05]  /*0750*/  @!P1 IMAD.WIDE R28, R8, 0x4, R28 ;  /* 0x00000004081c9825 */ /* 0x002fca00078e021c */
[----:B------:R-:W3:Y:S01]  /*0760*/  @!P1 LDG.E R23, desc[UR8][R28.64] ;  /* 0x000000081c179981 */ /* 0x000ee2000c1e1900 */
[----:B0-----:R-:W-:-:S05]  /*0770*/  @!P4 IMAD.WIDE.U32 R14, R26, 0x4, R14 ;  /* 0x000000041a0ec825 */ /* 0x001fca00078e000e */
[----:B------:R0:W5:Y:S02]  /*0780*/  @!P4 LDG.E R26, desc[UR8][R14.64] ;  /* 0x000000080e1ac981 */ /* 0x000164000c1e1900 */
[----:B0-----:R-:W0:Y:S02]  /*0790*/  @!P4 LDC.64 R14, c[0x0][0x390] ;  /* 0x0000e400ff0ecb82 */ /* 0x001e240000000a00 */
[----:B0-----:R-:W-:-:S05]  /*07a0*/  @!P4 IMAD.WIDE R14, R11, 0x4, R14 ;  /* 0x000000040b0ec825 */ /* 0x001fca00078e020e */
[----:B------:R-:W5:Y:S01]  /*07b0*/  @!P4 LDG.E R18, desc[UR8][R14.64] ;  /* 0x000000080e12c981 */ /* 0x000f62000c1e1900 */
[----:B--2---:R-:W-:Y:S01]  /*07c0*/  @!P0 FFMA R5, R20, R22, R5 ;  /* 0x0000001614058223 */ /* 0x004fe20000000005 */
[----:B------:R-:W-:-:S04]  /*07d0*/  UIADD3 UR5, UPT, UPT, UR5, 0x8, URZ ;  /* 0x0000000805057890 */ /* 0x000fc8000fffe0ff */
[----:B------:R-:W-:Y:S01]  /*07e0*/  UISETP.NE.AND UP0, UPT, UR5, URZ, UPT ;  /* 0x000000ff0500728c */ /* 0x000fe2000bf05270 */
[C---:B------:R-:W-:Y:S02]  /*07f0*/  LEA R21, R3.reuse, R21, 0x3 ;  /* 0x0000001503157211 */ /* 0x040fe400078e18ff */
[C---:B------:R-:W-:Y:S02]  /*0800*/  LEA R19, R3.reuse, R19, 0x3 ;  /* 0x0000001303137211 */ /* 0x040fe400078e18ff */
[C---:B------:R-:W-:Y:S02]  /*0810*/  LEA R6, R3.reuse, R6, 0x3 ;  /* 0x0000000603067211 */ /* 0x040fe400078e18ff */
[C---:B------:R-:W-:Y:S02]  /*0820*/  LEA R7, R3.reuse, R7, 0x3 ;  /* 0x0000000703077211 */ /* 0x040fe400078e18ff */
[C---:B------:R-:W-:Y:S02]  /*0830*/  LEA R8, R3.reuse, R8, 0x3 ;  /* 0x0000000803087211 */ /* 0x040fe400078e18ff */
[----:B------:R-:W-:-:S02]  /*0840*/  LEA R9, R3, R9, 0x3 ;  /* 0x0000000903097211 */ /* 0x000fc400078e18ff */
[C---:B------:R-:W-:Y:S02]  /*0850*/  LEA R10, R3.reuse, R10, 0x3 ;  /* 0x0000000a030a7211 */ /* 0x040fe400078e18ff */
[----:B------:R-:W-:Y:S01]  /*0860*/  LEA R11, R3, R11, 0x3 ;  /* 0x0000000b030b7211 */ /* 0x000fe200078e18ff */
[----:B---3--:R-:W-:-:S04]  /*0870*/  @!P1 FFMA R5, R23, R24, R5 ;  /* 0x0000001817059223 */ /* 0x008fc80000000005 */
[----:B------:R-:W-:-:S04]  /*0880*/  @!P2 FFMA R5, R27, R25, R5 ;  /* 0x000000191b05a223 */ /* 0x000fc80000000005 */
[----:B----4-:R-:W-:-:S04]  /*0890*/  @!P3 FFMA R5, R17, R16, R5 ;  /* 0x000000101105b223 */ /* 0x010fc80000000005 */
[----:B-----5:R-:W-:Y:S01]  /*08a0*/  @!P4 FFMA R5, R18, R26, R5 ;  /* 0x0000001a1205c223 */ /* 0x020fe20000000005 */
[----:B------:R-:W-:Y:S06]  /*08b0*/  BRA.U UP0, `(.L_x_4) ;  /* 0xfffffff900707547 */ /* 0x000fec000b83ffff */
.L_x_3:
[----:B------:R-:W-:Y:S01]  /*08c0*/  UISETP.NE.AND UP0, UPT, UR6, URZ, UPT ;  /* 0x000000ff0600728c */ /* 0x000fe2000bf05270 */
[----:B------:R-:W-:Y:S08]  /*08d0*/  BSSY.RECONVERGENT B1, `(.L_x_2) ;  /* 0x000006a000017945 */ /* 0x000ff00003800200 */
[----:B------:R-:W-:Y:S05]  /*08e0*/  BRA.U !UP0, `(.L_x_5) ;  /* 0x0000000508a07547 */ /* 0x000fea000b800000 */
[----:B------:R-:W0:Y:S01]  /*08f0*/  LDCU UR5, c[0x0][0x388] ;  /* 0x00007100ff0577ac */ /* 0x000e220008000800 */
[----:B------:R-:W-:Y:S02]  /*0900*/  UISETP.GE.U32.AND UP0, UPT, UR6, 0x4, UPT ;  /* 0x000000040600788c */ /* 0x000fe4000bf06070 */
[----:B0-----:R-:W-:-:S04]  /*0910*/  ULOP3.LUT UR7, UR5, 0x3, URZ, 0xc0, !UPT ;  /* 0x0000000305077892 */ /* 0x001fc8000f8ec0ff */
[----:B------:R-:W-:-:S03]  /*0920*/  UISETP.NE.AND UP1, UPT, UR7, URZ, UPT ;  /* 0x000000ff0700728c */ /* 0x000fc6000bf25270 */
[----:B------:R-:W-:Y:S08]  /*0930*/  BRA.U !UP0, `(.L_x_6) ;  /* 0x0000000108cc7547 */ /* 0x000ff0000b800000 */
[----:B------:R-:W0:Y:S01]  /*0940*/  LDC.64 R8, c[0x0][0x398] ;  /* 0x0000e600ff087b82 */ /* 0x000e220000000a00 */
[----:B------:R-:W-:Y:S01]  /*0950*/  IMAD R22, R3, UR4, R4 ;  /* 0x0000000403167c24 */ /* 0x000fe2000f8e0204 */
[----:B------:R-:W1:Y:S03]  /*0960*/  LDCU UR6, c[0x0][0x384] ;  /* 0x00007080ff0677ac */ /* 0x000e660008000800 */
[----:B0-----:R-:W-:-:S05]  /*0970*/  IMAD.WIDE R8, R22, 0x4, R8 ;  /* 0x0000000416087825 */ /* 0x001fca00078e0208 */
[----:B------:R-:W1:Y:S01]  /*0980*/  LDG.E R29, desc[UR8][R8.64] ;  /* 0x00000008081d7981 */ /* 0x000e62000c1e1900 */
[----:B------:R-:W-:-:S05]  /*0990*/  IMAD.WIDE R10, R3, 0x4, R8 ;  /* 0x00000004030a7825 */ /* 0x000fca00078e0208 */
[----:B------:R-:W2:Y:S01]  /*09a0*/  LDG.E R27, desc[UR8][R10.64] ;  /* 0x000000080a1b7981 */ /* 0x000ea2000c1e1900 */
[----:B------:R-:W-:-:S05]  /*09b0*/  IMAD.WIDE R12, R3, 0x4, R10 ;  /* 0x00000004030c7825 */ /* 0x000fca00078e020a */
[----:B------:R-:W3:Y:S01]  /*09c0*/  LDG.E R25, desc[UR8][R12.64] ;  /* 0x000000080c197981 */ /* 0x000ee2000c1e1900 */
[----:B------:R-:W-:-:S05]  /*09d0*/  IMAD.WIDE R6, R3, 0x4, R12 ;  /* 0x0000000403067825 */ /* 0x000fca00078e020c */
[----:B------:R-:W4:Y:S01]  /*09e0*/  LDG.E R23, desc[UR8][R6.64] ;  /* 0x0000000806177981 */ /* 0x000f22000c1e1900 */
[----:B-1----:R-:W-:-:S04]  /*09f0*/  ISETP.GE.AND P0, PT, R29, UR6, PT ;  /* 0x000000061d007c0c */ /* 0x002fc8000bf06270 */
[----:B------:R-:W-:Y:S02]  /*0a00*/  ISETP.LT.OR P0, PT, R29, RZ, P0 ;  /* 0x000000ff1d00720c */ /* 0x000fe40000701670 */
[----:B--2---:R-:W-:-:S04]  /*0a10*/  ISETP.GE.AND P1, PT, R27, UR6, PT ;  /* 0x000000061b007c0c */ /* 0x004fc8000bf26270 */
[----:B------:R-:W-:Y:S02]  /*0a20*/  ISETP.LT.OR P1, PT, R27, RZ, P1 ;  /* 0x000000ff1b00720c */ /* 0x000fe40000f21670 */
[----:B---3--:R-:W-:-:S04]  /*0a30*/  ISETP.GE.AND P2, PT, R25, UR6, PT ;  /* 0x0000000619007c0c */ /* 0x008fc8000bf46270 */
[----:B------:R-:W-:Y:S01]  /*0a40*/  ISETP.LT.OR P2, PT, R25, RZ, P2 ;  /* 0x000000ff1900720c */ /* 0x000fe20001741670 */
[----:B------:R-:W0:Y:S01]  /*0a50*/  @!P0 LDC.64 R18, c[0x0][0x390] ;  /* 0x0000e400ff128b82 */ /* 0x000e220000000a00 */
[----:B----4-:R-:W-:-:S04]  /*0a60*/  ISETP.GE.AND P3, PT, R23, UR6, PT ;  /* 0x0000000617007c0c */ /* 0x010fc8000bf66270 */
[----:B------:R-:W-:-:S03]  /*0a70*/  ISETP.LT.OR P3, PT, R23, RZ, P3 ;  /* 0x000000ff1700720c */ /* 0x000fc60001f61670 */
[----:B------:R-:W1:Y:S08]  /*0a80*/  @!P0 LDC.64 R20, c[0x0][0x3a0] ;  /* 0x0000e800ff148b82 */ /* 0x000e700000000a00 */
[----:B------:R-:W2:Y:S08]  /*0a90*/  @!P1 LDC.64 R14, c[0x0][0x3a0] ;  /* 0x0000e800ff0e9b82 */ /* 0x000eb00000000a00 */
[----:B------:R-:W3:Y:S08]  /*0aa0*/  @!P1 LDC.64 R12, c[0x0][0x390] ;  /* 0x0000e400ff0c9b82 */ /* 0x000ef00000000a00 */
[----:B------:R-:W4:Y:S08]  /*0ab0*/  @!P2 LDC.64 R6, c[0x0][0x3a0] ;  /* 0x0000e800ff06ab82 */ /* 0x000f300000000a00 */
[----:B------:R-:W5:Y:S01]  /*0ac0*/  @!P2 LDC.64 R16, c[0x0][0x390] ;  /* 0x0000e400ff10ab82 */ /* 0x000f620000000a00 */
[----:B0-----:R-:W-:-:S07]  /*0ad0*/  @!P0 IMAD.WIDE R18, R22, 0x4, R18 ;  /* 0x0000000416128825 */ /* 0x001fce00078e0212 */
[----:B------:R-:W0:Y:S08]  /*0ae0*/  @!P3 LDC.64 R10, c[0x0][0x3a0] ;  /* 0x0000e800ff0abb82 */ /* 0x000e300000000a00 */
[----:B------:R-:W0:Y:S01]  /*0af0*/  @!P3 LDC.64 R8, c[0x0][0x390] ;  /* 0x0000e400ff08bb82 */ /* 0x000e220000000a00 */
[-C--:B------:R-:W-:Y:S01]  /*0b00*/  IADD3 R22, PT, PT, R22, R3.reuse, RZ ;  /* 0x0000000316167210 */ /* 0x080fe20007ffe0ff */
[----:B-1----:R-:W-:Y:S01]  /*0b10*/  @!P0 IMAD.WIDE.U32 R20, R29, 0x4, R20 ;  /* 0x000000041d148825 */ /* 0x002fe200078e0014 */
[----:B------:R-:W5:Y:S02]  /*0b20*/  @!P0 LDG.E R18, desc[UR8][R18.64] ;  /* 0x0000000812128981 */ /* 0x000f64000c1e1900 */
[----:B------:R-:W-:Y:S01]  /*0b30*/  IADD3 R24, PT, PT, R22, R3, RZ ;  /* 0x0000000316187210 */ /* 0x000fe20007ffe0ff */
[----:B--2---:R-:W-:-:S02]  /*0b40*/  @!P1 IMAD.WIDE.U32 R14, R27, 0x4, R14 ;  /* 0x000000041b0e9825 */ /* 0x004fc400078e000e */
[----:B------:R-:W2:Y:S02]  /*0b50*/  @!P0 LDG.E R20, desc[UR8][R20.64] ;  /* 0x0000000814148981 */ /* 0x000ea4000c1e1900 */
[----:B---3--:R-:W-:Y:S02]  /*0b60*/  @!P1 IMAD.WIDE R12, R22, 0x4, R12 ;  /* 0x00000004160c9825 */ /* 0x008fe400078e020c */
[----:B------:R-:W3:Y:S02]  /*0b70*/  @!P1 LDG.E R14, desc[UR8][R14.64] ;  /* 0x000000080e0e9981 */ /* 0x000ee4000c1e1900 */
[----:B----4-:R-:W-:Y:S01]  /*0b80*/  @!P2 IMAD.WIDE.U32 R6, R25, 0x4, R6 ;  /* 0x000000041906a825 */ /* 0x010fe200078e0006 */
[C---:B------:R-:W-:Y:S01]  /*0b90*/  @!P3 IADD3 R25, PT, PT, R24.reuse, R3, RZ ;  /* 0x000000031819b210 */ /* 0x040fe20007ffe0ff */
[----:B------:R-:W3:Y:S02]  /*0ba0*/  @!P1 LDG.E R12, desc[UR8][R12.64] ;  /* 0x000000080c0c9981 */ /* 0x000ee4000c1e1900 */
[----:B-----5:R-:W-:-:S02]  /*0bb0*/  @!P2 IMAD.WIDE R16, R24, 0x4, R16 ;  /* 0x000000041810a825 */ /* 0x020fc400078e0210 */
[----:B------:R-:W4:Y:S02]  /*0bc0*/  @!P2 LDG.E R6, desc[UR8][R6.64] ;  /* 0x000000080606a981 */ /* 0x000f24000c1e1900 */
[----:B0-----:R-:W-:Y:S02]  /*0bd0*/  @!P3 IMAD.WIDE.U32 R10, R23, 0x4, R10 ;  /* 0x00000004170ab825 */ /* 0x001fe400078e000a */
[----:B------:R-:W4:Y:S02]  /*0be0*/  @!P2 LDG.E R16, desc[UR8][R16.64] ;  /* 0x000000081010a981 */ /* 0x000f24000c1e1900 */
[----:B------:R-:W-:Y:S02]  /*0bf0*/  @!P3 IMAD.WIDE R8, R25, 0x4, R8 ;  /* 0x000000041908b825 */ /* 0x000fe400078e0208 */
[----:B------:R-:W5:Y:S04]  /*0c00*/  @!P3 LDG.E R10, desc[UR8][R10.64] ;  /* 0x000000080a0ab981 */ /* 0x000f68000c1e1900 */
[----:B------:R-:W5:Y:S01]  /*0c10*/  @!P3 LDG.E R8, desc[UR8][R8.64] ;  /* 0x000000080808b981 */ /* 0x000f62000c1e1900 */
[----:B------:R-:W-:Y:S01]  /*0c20*/  UIADD3 UR4, UPT, UPT, UR4, 0x4, URZ ;  /* 0x0000000404047890 */ /* 0x000fe2000fffe0ff */
[----:B--2---:R-:W-:-:S04]  /*0c30*/  @!P0 FFMA R5, R18, R20, R5 ;  /* 0x0000001412058223 */ /* 0x004fc80000000005 */
[----:B---3--:R-:W-:-:S04]  /*0c40*/  @!P1 FFMA R5, R12, R14, R5 ;  /* 0x0000000e0c059223 */ /* 0x008fc80000000005 */
[----:B----4-:R-:W-:-:S04]  /*0c50*/  @!P2 FFMA R5, R16, R6, R5 ;  /* 0x000000061005a223 */ /* 0x010fc80000000005 */
[----:B-----5:R-:W-:-:S07]  /*0c60*/  @!P3 FFMA R5, R8, R10, R5 ;  /* 0x0000000a0805b223 */ /* 0x020fce0000000005 */
.L_x_6:
[----:B------:R-:W-:Y:S05]  /*0c70*/  BRA.U !UP1, `(.L_x_5) ;  /* 0x0000000109bc7547 */ /* 0x000fea000b800000 */
[----:B------:R-:W-:Y:S02]  /*0c80*/  UISETP.NE.AND UP0, UPT, UR7, 0x1, UPT ;  /* 0x000000010700788c */ /* 0x000fe4000bf05270 */
[----:B------:R-:W-:-:S04]  /*0c90*/  ULOP3.LUT UR5, UR5, 0x1, URZ, 0xc0, !UPT ;  /* 0x0000000105057892 */ /* 0x000fc8000f8ec0ff */
[----:B------:R-:W-:-:S03]  /*0ca0*/  UISETP.NE.U32.AND UP1, UPT, UR5, 0x1, UPT ;  /* 0x000000010500788c */ /* 0x000fc6000bf25070 */
        /* <DEDUP_REMOVED lines=8> */
[----:B-1----:R-:W-:-:S04]  /*0d30*/  ISETP.GE.AND P0, PT, R17, UR5, PT ;  /* 0x0000000511007c0c */ /* 0x002fc8000bf06270 */
[----:B------:R-:W-:Y:S02]  /*0d40*/  ISETP.LT.OR P0, PT, R17, RZ, P0 ;  /* 0x000000ff1100720c */ /* 0x000fe40000701670 */
[----:B--2---:R-:W-:-:S04]  /*0d50*/  ISETP.GE.AND P1, PT, R19, UR5, PT ;  /* 0x0000000513007c0c */ /* 0x004fc8000bf26270 */
[----:B------:R-:W-:-:S07]  /*0d60*/  ISETP.LT.OR P1, PT, R19, RZ, P1 ;  /* 0x000000ff1300720c */ /* 0x000fce0000f21670 */
[----:B------:R-:W0:Y:S08]  /*0d70*/  @!P0 LDC.64 R12, c[0x0][0x3a0] ;  /* 0x0000e800ff0c8b82 */ /* 0x000e300000000a00 */
[----:B------:R-:W1:Y:S08]  /*0d80*/  @!P0 LDC.64 R14, c[0x0][0x390] ;  /* 0x0000e400ff0e8b82 */ /* 0x000e700000000a00 */
[----:B------:R-:W2:Y:S08]  /*0d90*/  @!P1 LDC.64 R8, c[0x0][0x3a0] ;  /* 0x0000e800ff089b82 */ /* 0x000eb00000000a00 */
[----:B------:R-:W3:Y:S01]  /*0da0*/  @!P1 LDC.64 R6, c[0x0][0x390] ;  /* 0x0000e400ff069b82 */ /* 0x000ee20000000a00 */
[----:B0-----:R-:W-:Y:S01]  /*0db0*/  @!P0 IMAD.WIDE.U32 R12, R17, 0x4, R12 ;  /* 0x00000004110c8825 */ /* 0x001fe200078e000c */
[----:B------:R-:W-:-:S05]  /*0dc0*/  @!P1 IADD3 R17, PT, PT, R21, R3, RZ ;  /* 0x0000000315119210 */ /* 0x000fca0007ffe0ff */
[----:B------:R-:W4:Y:S01]  /*0dd0*/  @!P0 LDG.E R12, desc[UR8][R12.64] ;  /* 0x000000080c0c8981 */ /* 0x000f22000c1e1900 */
[----:B-1----:R-:W-:-:S06]  /*0de0*/  @!P0 IMAD.WIDE R10, R21, 0x4, R14 ;  /* 0x00000004150a8825 */ /* 0x002fcc00078e020e */
[----:B------:R-:W4:Y:S01]  /*0df0*/  @!P0 LDG.E R10, desc[UR8][R10.64] ;  /* 0x000000080a0a8981 */ /* 0x000f22000c1e1900 */
[----:B--2---:R-:W-:-:S06]  /*0e00*/  @!P1 IMAD.WIDE.U32 R8, R19, 0x4, R8 ;  /* 0x0000000413089825 */ /* 0x004fcc00078e0008 */
[----:B------:R-:W2:Y:S01]  /*0e10*/  @!P1 LDG.E R8, desc[UR8][R8.64] ;  /* 0x0000000808089981 */ /* 0x000ea2000c1e1900 */
[----:B---3--:R-:W-:-:S06]  /*0e20*/  @!P1 IMAD.WIDE R6, R17, 0x4, R6 ;  /* 0x0000000411069825 */ /* 0x008fcc00078e0206 */
[----:B------:R-:W2:Y:S01]  /*0e30*/  @!P1 LDG.E R6, desc[UR8][R6.64] ;  /* 0x0000000806069981 */ /* 0x000ea2000c1e1900 */
[----:B------:R-:W-:Y:S01]  /*0e40*/  UIADD3 UR4, UPT, UPT, UR4, 0x2, URZ ;  /* 0x0000000204047890 */ /* 0x000fe2000fffe0ff */
[----:B----4-:R-:W-:-:S04]  /*0e50*/  @!P0 FFMA R5, R10, R12, R5 ;  /* 0x0000000c0a058223 */ /* 0x010fc80000000005 */
[----:B--2---:R-:W-:-:S07]  /*0e60*/  @!P1 FFMA R5, R6, R8, R5 ;  /* 0x0000000806059223 */ /* 0x004fce0000000005 */
.L_x_7:
[----:B------:R-:W-:Y:S05]  /*0e70*/  BRA.U UP1, `(.L_x_5) ;  /* 0x00000001013c7547 */ /* 0x000fea000b800000 */
[----:B------:R-:W0:Y:S01]  /*0e80*/  LDC.64 R6, c[0x0][0x398] ;  /* 0x0000e600ff067b82 */ /* 0x000e220000000a00 */
[----:B------:R-:W-:Y:S01]  /*0e90*/  IMAD R3, R3, UR4, R4 ;  /* 0x0000000403037c24 */ /* 0x000fe2000f8e0204 */
[----:B------:R-:W1:Y:S03]  /*0ea0*/  LDCU UR4, c[0x0][0x384] ;  /* 0x00007080ff0477ac */ /* 0x000e660008000800 */
[----:B0-----:R-:W-:-:S05]  /*0eb0*/  IMAD.WIDE R6, R3, 0x4, R6 ;  /* 0x0000000403067825 */ /* 0x001fca00078e0206 */
[----:B------:R-:W1:Y:S02]  /*0ec0*/  LDG.E R11, desc[UR8][R6.64] ;  /* 0x00000008060b7981 */ /* 0x000e64000c1e1900 */
[----:B-1----:R-:W-:-:S04]  /*0ed0*/  ISETP.GE.AND P0, PT, R11, UR4, PT ;  /* 0x000000040b007c0c */ /* 0x002fc8000bf06270 */
[----:B------:R-:W-:-:S13]  /*0ee0*/  ISETP.LT.OR P0, PT, R11, RZ, P0 ;  /* 0x000000ff0b00720c */ /* 0x000fda0000701670 */
[----:B------:R-:W-:Y:S05]  /*0ef0*/  @P0 BRA `(.L_x_5) ;  /* 0x00000000001c0947 */ /* 0x000fea0003800000 */
[----:B------:R-:W0:Y:S08]  /*0f00*/  LDC.64 R6, c[0x0][0x390] ;  /* 0x0000e400ff067b82 */ /* 0x000e300000000a00 */
[----:B------:R-:W1:Y:S01]  /*0f10*/  LDC.64 R8, c[0x0][0x3a0] ;  /* 0x0000e800ff087b82 */ /* 0x000e620000000a00 */
[----:B0-----:R-:W-:-:S06]  /*0f20*/  IMAD.WIDE R6, R3, 0x4, R6 ;  /* 0x0000000403067825 */ /* 0x001fcc00078e0206 */
[----:B------:R-:W2:Y:S01]  /*0f30*/  LDG.E R6, desc[UR8][R6.64] ;  /* 0x0000000806067981 */ /* 0x000ea2000c1e1900 */
[----:B-1----:R-:W-:-:S06]  /*0f40*/  IMAD.WIDE.U32 R8, R11, 0x4, R8 ;  /* 0x000000040b087825 */ /* 0x002fcc00078e0008 */
[----:B------:R-:W2:Y:S02]  /*0f50*/  LDG.E R8, desc[UR8][R8.64] ;  /* 0x0000000808087981 */ /* 0x000ea4000c1e1900 */
[----:B--2---:R-:W-:-:S07]  /*0f60*/  FFMA R5, R6, R8, R5 ;  /* 0x0000000806057223 */ /* 0x004fce0000000005 */
.L_x_5:
[----:B------:R-:W-:Y:S05]  /*0f70*/  BSYNC.RECONVERGENT B1 ;  /* 0x0000000000017941 */ /* 0x000fea0003800200 */
.L_x_2:
[----:B------:R-:W0:Y:S02]  /*0f80*/  LDC.64 R6, c[0x0][0x3a8] ;  /* 0x0000ea00ff067b82 */ /* 0x000e240000000a00 */
[----:B0-----:R-:W-:-:S05]  /*0f90*/  IMAD.WIDE R6, R4, 0x4, R6 ;  /* 0x0000000404067825 */ /* 0x001fca00078e0206 */
[----:B------:R0:W-:Y:S02]  /*0fa0*/  STG.E desc[UR8][R6.64], R5 ;  /* 0x0000000506007986 */ /* 0x0001e4000c101908 */
.L_x_1:
[----:B------:R-:W-:Y:S05]  /*0fb0*/  BSYNC.RECONVERGENT B0 ;  /* 0x0000000000007941 */ /* 0x000fea0003800200 */
.L_x_0:
[----:B------:R-:W-:Y:S01]  /*0fc0*/  BAR.SYNC.DEFER_BLOCKING 0x0 ;  /* 0x0000000000007b1d */ /* 0x000fe20000010000 */
[----:B------:R-:W-:-:S13]  /*0fd0*/  ISETP.NE.AND P0, PT, R0, RZ, PT ;  /* 0x000000ff0000720c */ /* 0x000fda0003f05270 */
[----:B------:R-:W-:Y:S05]  /*0fe0*/  @P0 EXIT ;  /* 0x000000000000094d */ /* 0x000fea0003800000 */
[----:B0-----:R-:W-:Y:S01]  /*0ff0*/  CS2R R4, SR_CLOCKLO ;  /* 0x0000000000047805 */ /* 0x001fe20000015000 */
[----:B------:R-:W0:Y:S02]  /*1000*/  LDC.64 R6, c[0x0][0x3b8] ;  /* 0x0000ee00ff067b82 */ /* 0x000e240000000a00 */
[----:B0-----:R-:W-:-:S05]  /*1010*/  IMAD.WIDE.U32 R2, R2, 0x8, R6 ;  /* 0x0000000802027825 */ /* 0x001fca00078e0006 */
[----:B------:R-:W-:Y:S01]  /*1020*/  STG.E.64 desc[UR8][R2.64], R4 ;  /* 0x0000000402007986 */ /* 0x000fe2000c101b08 */
[----:B------:R-:W-:Y:S05]  /*1030*/  EXIT ;  /* 0x000000000000794d */ /* 0x000fea0003800000 */
.L_x_8:
[----:B------:R-:W-:-:S00]  /*1040*/  BRA `(.L_x_8) ;  /* 0xfffffffc00fc7947 */ /* 0x000fc0000383ffff */
[----:B------:R-:W-:-:S00]  /*1050*/  NOP ;  /* 0x0000000000007918 */ /* 0x000fc00000000000 */
        /* <DEDUP_REMOVED lines=10> */
.L_x_9:


//--------------------- .nv.shared.reserved.0     --------------------------
	.section	.nv.shared.reserved.0,"aw",@nobits
	.weak		__nv_reservedSMEM_offset_0_alias
	.size		__nv_reservedSMEM_offset_0_alias, 0, 64
	.other		__nv_reservedSMEM_offset_0_alias,@"STO_CUDA_RESERVED_SHARED STV_DEFAULT"
__nv_reservedSMEM_offset_0_alias:
	.zero		0
	.zero		64


//--------------------- .nv.constant0._Z6kerneliiiPKfPKiS0_PfPmS4_ --------------------------
	.section	.nv.constant0._Z6kerneliiiPKfPKiS0_PfPmS4_,"a",@progbits
	.sectionflags	@""
	.align	4
.nv.constant0._Z6kerneliiiPKfPKiS0_PfPmS4_:
	.zero		960


//--------------------- SYMBOLS --------------------------

	.type		.nv.reservedSmem.offset0,@object
	.size		.nv.reservedSmem.offset0,0x4
